//
// Generated by NVIDIA NVVM Compiler
//
// Compiler Build ID: CL-36424714
// Cuda compilation tools, release 13.0, V13.0.88
// Based on NVVM 20.0.0
//

.version 9.0
.target sm_100
.address_size 64

	// .globl	_Z9shared_bwPjS_S_j
// _ZZ9shared_bwPjS_S_jE1s has been demoted

.visible .entry _Z9shared_bwPjS_S_j(
	.param .u64 .ptr .align 1 _Z9shared_bwPjS_S_j_param_0,
	.param .u64 .ptr .align 1 _Z9shared_bwPjS_S_j_param_1,
	.param .u64 .ptr .align 1 _Z9shared_bwPjS_S_j_param_2,
	.param .u32 _Z9shared_bwPjS_S_j_param_3
)
{
	.reg .pred 	%p<4>;
	.reg .b32 	%r<688>;
	.reg .b64 	%rd<141>;
	// demoted variable
	.shared .align 4 .b8 _ZZ9shared_bwPjS_S_jE1s[49152];
	ld.param.u64 	%rd1, [_Z9shared_bwPjS_S_j_param_0];
	ld.param.u64 	%rd2, [_Z9shared_bwPjS_S_j_param_1];
	ld.param.u64 	%rd3, [_Z9shared_bwPjS_S_j_param_2];
	ld.param.u32 	%r20, [_Z9shared_bwPjS_S_j_param_3];
	mov.u32 	%r21, %tid.x;
	mov.u32 	%r22, %ctaid.x;
	mov.u32 	%r1, %ntid.x;
	mad.lo.s32 	%r2, %r22, %r1, %r21;
	shl.b32 	%r687, %r2, 2;
	setp.gt.u32 	%p1, %r687, 12287;
	@%p1 bra 	$L__BB0_3;
	mov.u32 	%r23, %nctaid.x;
	mul.lo.s32 	%r24, %r23, %r1;
	shl.b32 	%r4, %r24, 2;
	mov.u32 	%r31, _ZZ9shared_bwPjS_S_jE1s;
	mov.u32 	%r681, %r687;
$L__BB0_2:
	add.s32 	%r25, %r681, %r20;
	mul.hi.u32 	%r26, %r25, -1431655765;
	shr.u32 	%r27, %r26, 13;
	mul.lo.s32 	%r28, %r27, 12288;
	sub.s32 	%r29, %r25, %r28;
	shl.b32 	%r30, %r681, 2;
	add.s32 	%r32, %r31, %r30;
	st.shared.u32 	[%r32], %r29;
	add.s32 	%r681, %r681, %r4;
	setp.lt.u32 	%p2, %r681, 12288;
	@%p2 bra 	$L__BB0_2;
$L__BB0_3:
	// begin inline asm
	bar.sync 0;
	// end inline asm
	mov.b32 	%r682, 0;
	// begin inline asm
	mov.u32 %r33, %clock;
	// end inline asm
	mov.u32 	%r675, _ZZ9shared_bwPjS_S_jE1s;
	cvt.u64.u32 	%rd69, %r675;
	mov.u32 	%r683, %r682;
	mov.u32 	%r684, %r682;
	mov.u32 	%r685, %r682;
	mov.u32 	%r686, %r682;
$L__BB0_4:
	mul.wide.u32 	%rd68, %r687, 4;
	cvta.shared.u64 	%rd70, %rd69;
	add.s64 	%rd4, %rd70, %rd68;
	// begin inline asm
	{
	.reg .u32 data<4>;
	ld.v4.u32 {data0,data1,data2,data3}, [%rd4];
	add.u32 %r686, data0, %r686;
	add.u32 %r685, data1, %r685;
	add.u32 %r684, data2, %r684;
	add.u32 %r683, data3, %r683;
	mov.u32  %r687, data0;
	}
	// end inline asm
	mul.wide.u32 	%rd71, %r687, 4;
	add.s64 	%rd5, %rd70, %rd71;
	// begin inline asm
	{
	.reg .u32 data<4>;
	ld.v4.u32 {data0,data1,data2,data3}, [%rd5];
	add.u32 %r686, data0, %r686;
	add.u32 %r685, data1, %r685;
	add.u32 %r684, data2, %r684;
	add.u32 %r683, data3, %r683;
	mov.u32  %r687, data0;
	}
	// end inline asm
	mul.wide.u32 	%rd72, %r687, 4;
	add.s64 	%rd6, %rd70, %rd72;
	// begin inline asm
	{
	.reg .u32 data<4>;
	ld.v4.u32 {data0,data1,data2,data3}, [%rd6];
	add.u32 %r686, data0, %r686;
	add.u32 %r685, data1, %r685;
	add.u32 %r684, data2, %r684;
	add.u32 %r683, data3, %r683;
	mov.u32  %r687, data0;
	}
	// end inline asm
	mul.wide.u32 	%rd73, %r687, 4;
	add.s64 	%rd7, %rd70, %rd73;
	// begin inline asm
	{
	.reg .u32 data<4>;
	ld.v4.u32 {data0,data1,data2,data3}, [%rd7];
	add.u32 %r686, data0, %r686;
	add.u32 %r685, data1, %r685;
	add.u32 %r684, data2, %r684;
	add.u32 %r683, data3, %r683;
	mov.u32  %r687, data0;
	}
	// end inline asm
	mul.wide.u32 	%rd74, %r687, 4;
	add.s64 	%rd8, %rd70, %rd74;
	// begin inline asm
	{
	.reg .u32 data<4>;
	ld.v4.u32 {data0,data1,data2,data3}, [%rd8];
	add.u32 %r686, data0, %r686;
	add.u32 %r685, data1, %r685;
	add.u32 %r684, data2, %r684;
	add.u32 %r683, data3, %r683;
	mov.u32  %r687, data0;
	}
	// end inline asm
	mul.wide.u32 	%rd75, %r687, 4;
	add.s64 	%rd9, %rd70, %rd75;
	// begin inline asm
	{
	.reg .u32 data<4>;
	ld.v4.u32 {data0,data1,data2,data3}, [%rd9];
	add.u32 %r686, data0, %r686;
	add.u32 %r685, data1, %r685;
	add.u32 %r684, data2, %r684;
	add.u32 %r683, data3, %r683;
	mov.u32  %r687, data0;
	}
	// end inline asm
	mul.wide.u32 	%rd76, %r687, 4;
	add.s64 	%rd10, %rd70, %rd76;
	// begin inline asm
	{
	.reg .u32 data<4>;
	ld.v4.u32 {data0,data1,data2,data3}, [%rd10];
	add.u32 %r686, data0, %r686;
	add.u32 %r685, data1, %r685;
	add.u32 %r684, data2, %r684;
	add.u32 %r683, data3, %r683;
	mov.u32  %r687, data0;
	}
	// end inline asm
	mul.wide.u32 	%rd77, %r687, 4;
	add.s64 	%rd11, %rd70, %rd77;
	// begin inline asm
	{
	.reg .u32 data<4>;
	ld.v4.u32 {data0,data1,data2,data3}, [%rd11];
	add.u32 %r686, data0, %r686;
	add.u32 %r685, data1, %r685;
	add.u32 %r684, data2, %r684;
	add.u32 %r683, data3, %r683;
	mov.u32  %r687, data0;
	}
	// end inline asm
	mul.wide.u32 	%rd78, %r687, 4;
	add.s64 	%rd12, %rd70, %rd78;
	// begin inline asm
	{
	.reg .u32 data<4>;
	ld.v4.u32 {data0,data1,data2,data3}, [%rd12];
	add.u32 %r686, data0, %r686;
	add.u32 %r685, data1, %r685;
	add.u32 %r684, data2, %r684;
	add.u32 %r683, data3, %r683;
	mov.u32  %r687, data0;
	}
	// end inline asm
	mul.wide.u32 	%rd79, %r687, 4;
	add.s64 	%rd13, %rd70, %rd79;
	// begin inline asm
	{
	.reg .u32 data<4>;
	ld.v4.u32 {data0,data1,data2,data3}, [%rd13];
	add.u32 %r686, data0, %r686;
	add.u32 %r685, data1, %r685;
	add.u32 %r684, data2, %r684;
	add.u32 %r683, data3, %r683;
	mov.u32  %r687, data0;
	}
	// end inline asm
	mul.wide.u32 	%rd80, %r687, 4;
	add.s64 	%rd14, %rd70, %rd80;
	// begin inline asm
	{
	.reg .u32 data<4>;
	ld.v4.u32 {data0,data1,data2,data3}, [%rd14];
	add.u32 %r686, data0, %r686;
	add.u32 %r685, data1, %r685;
	add.u32 %r684, data2, %r684;
	add.u32 %r683, data3, %r683;
	mov.u32  %r687, data0;
	}
	// end inline asm
	mul.wide.u32 	%rd81, %r687, 4;
	add.s64 	%rd15, %rd70, %rd81;
	// begin inline asm
	{
	.reg .u32 data<4>;
	ld.v4.u32 {data0,data1,data2,data3}, [%rd15];
	add.u32 %r686, data0, %r686;
	add.u32 %r685, data1, %r685;
	add.u32 %r684, data2, %r684;
	add.u32 %r683, data3, %r683;
	mov.u32  %r687, data0;
	}
	// end inline asm
	mul.wide.u32 	%rd82, %r687, 4;
	add.s64 	%rd16, %rd70, %rd82;
	// begin inline asm
	{
	.reg .u32 data<4>;
	ld.v4.u32 {data0,data1,data2,data3}, [%rd16];
	add.u32 %r686, data0, %r686;
	add.u32 %r685, data1, %r685;
	add.u32 %r684, data2, %r684;
	add.u32 %r683, data3, %r683;
	mov.u32  %r687, data0;
	}
	// end inline asm
	mul.wide.u32 	%rd83, %r687, 4;
	add.s64 	%rd17, %rd70, %rd83;
	// begin inline asm
	{
	.reg .u32 data<4>;
	ld.v4.u32 {data0,data1,data2,data3}, [%rd17];
	add.u32 %r686, data0, %r686;
	add.u32 %r685, data1, %r685;
	add.u32 %r684, data2, %r684;
	add.u32 %r683, data3, %r683;
	mov.u32  %r687, data0;
	}
	// end inline asm
	mul.wide.u32 	%rd84, %r687, 4;
	add.s64 	%rd18, %rd70, %rd84;
	// begin inline asm
	{
	.reg .u32 data<4>;
	ld.v4.u32 {data0,data1,data2,data3}, [%rd18];
	add.u32 %r686, data0, %r686;
	add.u32 %r685, data1, %r685;
	add.u32 %r684, data2, %r684;
	add.u32 %r683, data3, %r683;
	mov.u32  %r687, data0;
	}
	// end inline asm
	mul.wide.u32 	%rd85, %r687, 4;
	add.s64 	%rd19, %rd70, %rd85;
	// begin inline asm
	{
	.reg .u32 data<4>;
	ld.v4.u32 {data0,data1,data2,data3}, [%rd19];
	add.u32 %r686, data0, %r686;
	add.u32 %r685, data1, %r685;
	add.u32 %r684, data2, %r684;
	add.u32 %r683, data3, %r683;
	mov.u32  %r687, data0;
	}
	// end inline asm
	mul.wide.u32 	%rd86, %r687, 4;
	add.s64 	%rd20, %rd70, %rd86;
	// begin inline asm
	{
	.reg .u32 data<4>;
	ld.v4.u32 {data0,data1,data2,data3}, [%rd20];
	add.u32 %r686, data0, %r686;
	add.u32 %r685, data1, %r685;
	add.u32 %r684, data2, %r684;
	add.u32 %r683, data3, %r683;
	mov.u32  %r687, data0;
	}
	// end inline asm
	mul.wide.u32 	%rd87, %r687, 4;
	add.s64 	%rd21, %rd70, %rd87;
	// begin inline asm
	{
	.reg .u32 data<4>;
	ld.v4.u32 {data0,data1,data2,data3}, [%rd21];
	add.u32 %r686, data0, %r686;
	add.u32 %r685, data1, %r685;
	add.u32 %r684, data2, %r684;
	add.u32 %r683, data3, %r683;
	mov.u32  %r687, data0;
	}
	// end inline asm
	mul.wide.u32 	%rd88, %r687, 4;
	add.s64 	%rd22, %rd70, %rd88;
	// begin inline asm
	{
	.reg .u32 data<4>;
	ld.v4.u32 {data0,data1,data2,data3}, [%rd22];
	add.u32 %r686, data0, %r686;
	add.u32 %r685, data1, %r685;
	add.u32 %r684, data2, %r684;
	add.u32 %r683, data3, %r683;
	mov.u32  %r687, data0;
	}
	// end inline asm
	mul.wide.u32 	%rd89, %r687, 4;
	add.s64 	%rd23, %rd70, %rd89;
	// begin inline asm
	{
	.reg .u32 data<4>;
	ld.v4.u32 {data0,data1,data2,data3}, [%rd23];
	add.u32 %r686, data0, %r686;
	add.u32 %r685, data1, %r685;
	add.u32 %r684, data2, %r684;
	add.u32 %r683, data3, %r683;
	mov.u32  %r687, data0;
	}
	// end inline asm
	mul.wide.u32 	%rd90, %r687, 4;
	add.s64 	%rd24, %rd70, %rd90;
	// begin inline asm
	{
	.reg .u32 data<4>;
	ld.v4.u32 {data0,data1,data2,data3}, [%rd24];
	add.u32 %r686, data0, %r686;
	add.u32 %r685, data1, %r685;
	add.u32 %r684, data2, %r684;
	add.u32 %r683, data3, %r683;
	mov.u32  %r687, data0;
	}
	// end inline asm
	mul.wide.u32 	%rd91, %r687, 4;
	add.s64 	%rd25, %rd70, %rd91;
	// begin inline asm
	{
	.reg .u32 data<4>;
	ld.v4.u32 {data0,data1,data2,data3}, [%rd25];
	add.u32 %r686, data0, %r686;
	add.u32 %r685, data1, %r685;
	add.u32 %r684, data2, %r684;
	add.u32 %r683, data3, %r683;
	mov.u32  %r687, data0;
	}
	// end inline asm
	mul.wide.u32 	%rd92, %r687, 4;
	add.s64 	%rd26, %rd70, %rd92;
	// begin inline asm
	{
	.reg .u32 data<4>;
	ld.v4.u32 {data0,data1,data2,data3}, [%rd26];
	add.u32 %r686, data0, %r686;
	add.u32 %r685, data1, %r685;
	add.u32 %r684, data2, %r684;
	add.u32 %r683, data3, %r683;
	mov.u32  %r687, data0;
	}
	// end inline asm
	mul.wide.u32 	%rd93, %r687, 4;
	add.s64 	%rd27, %rd70, %rd93;
	// begin inline asm
	{
	.reg .u32 data<4>;
	ld.v4.u32 {data0,data1,data2,data3}, [%rd27];
	add.u32 %r686, data0, %r686;
	add.u32 %r685, data1, %r685;
	add.u32 %r684, data2, %r684;
	add.u32 %r683, data3, %r683;
	mov.u32  %r687, data0;
	}
	// end inline asm
	mul.wide.u32 	%rd94, %r687, 4;
	add.s64 	%rd28, %rd70, %rd94;
	// begin inline asm
	{
	.reg .u32 data<4>;
	ld.v4.u32 {data0,data1,data2,data3}, [%rd28];
	add.u32 %r686, data0, %r686;
	add.u32 %r685, data1, %r685;
	add.u32 %r684, data2, %r684;
	add.u32 %r683, data3, %r683;
	mov.u32  %r687, data0;
	}
	// end inline asm
	mul.wide.u32 	%rd95, %r687, 4;
	add.s64 	%rd29, %rd70, %rd95;
	// begin inline asm
	{
	.reg .u32 data<4>;
	ld.v4.u32 {data0,data1,data2,data3}, [%rd29];
	add.u32 %r686, data0, %r686;
	add.u32 %r685, data1, %r685;
	add.u32 %r684, data2, %r684;
	add.u32 %r683, data3, %r683;
	mov.u32  %r687, data0;
	}
	// end inline asm
	mul.wide.u32 	%rd96, %r687, 4;
	add.s64 	%rd30, %rd70, %rd96;
	// begin inline asm
	{
	.reg .u32 data<4>;
	ld.v4.u32 {data0,data1,data2,data3}, [%rd30];
	add.u32 %r686, data0, %r686;
	add.u32 %r685, data1, %r685;
	add.u32 %r684, data2, %r684;
	add.u32 %r683, data3, %r683;
	mov.u32  %r687, data0;
	}
	// end inline asm
	mul.wide.u32 	%rd97, %r687, 4;
	add.s64 	%rd31, %rd70, %rd97;
	// begin inline asm
	{
	.reg .u32 data<4>;
	ld.v4.u32 {data0,data1,data2,data3}, [%rd31];
	add.u32 %r686, data0, %r686;
	add.u32 %r685, data1, %r685;
	add.u32 %r684, data2, %r684;
	add.u32 %r683, data3, %r683;
	mov.u32  %r687, data0;
	}
	// end inline asm
	mul.wide.u32 	%rd98, %r687, 4;
	add.s64 	%rd32, %rd70, %rd98;
	// begin inline asm
	{
	.reg .u32 data<4>;
	ld.v4.u32 {data0,data1,data2,data3}, [%rd32];
	add.u32 %r686, data0, %r686;
	add.u32 %r685, data1, %r685;
	add.u32 %r684, data2, %r684;
	add.u32 %r683, data3, %r683;
	mov.u32  %r687, data0;
	}
	// end inline asm
	mul.wide.u32 	%rd99, %r687, 4;
	add.s64 	%rd33, %rd70, %rd99;
	// begin inline asm
	{
	.reg .u32 data<4>;
	ld.v4.u32 {data0,data1,data2,data3}, [%rd33];
	add.u32 %r686, data0, %r686;
	add.u32 %r685, data1, %r685;
	add.u32 %r684, data2, %r684;
	add.u32 %r683, data3, %r683;
	mov.u32  %r687, data0;
	}
	// end inline asm
	mul.wide.u32 	%rd100, %r687, 4;
	add.s64 	%rd34, %rd70, %rd100;
	// begin inline asm
	{
	.reg .u32 data<4>;
	ld.v4.u32 {data0,data1,data2,data3}, [%rd34];
	add.u32 %r686, data0, %r686;
	add.u32 %r685, data1, %r685;
	add.u32 %r684, data2, %r684;
	add.u32 %r683, data3, %r683;
	mov.u32  %r687, data0;
	}
	// end inline asm
	mul.wide.u32 	%rd101, %r687, 4;
	add.s64 	%rd35, %rd70, %rd101;
	// begin inline asm
	{
	.reg .u32 data<4>;
	ld.v4.u32 {data0,data1,data2,data3}, [%rd35];
	add.u32 %r686, data0, %r686;
	add.u32 %r685, data1, %r685;
	add.u32 %r684, data2, %r684;
	add.u32 %r683, data3, %r683;
	mov.u32  %r687, data0;
	}
	// end inline asm
	mul.wide.u32 	%rd102, %r687, 4;
	add.s64 	%rd36, %rd70, %rd102;
	// begin inline asm
	{
	.reg .u32 data<4>;
	ld.v4.u32 {data0,data1,data2,data3}, [%rd36];
	add.u32 %r686, data0, %r686;
	add.u32 %r685, data1, %r685;
	add.u32 %r684, data2, %r684;
	add.u32 %r683, data3, %r683;
	mov.u32  %r687, data0;
	}
	// end inline asm
	mul.wide.u32 	%rd103, %r687, 4;
	add.s64 	%rd37, %rd70, %rd103;
	// begin inline asm
	{
	.reg .u32 data<4>;
	ld.v4.u32 {data0,data1,data2,data3}, [%rd37];
	add.u32 %r686, data0, %r686;
	add.u32 %r685, data1, %r685;
	add.u32 %r684, data2, %r684;
	add.u32 %r683, data3, %r683;
	mov.u32  %r687, data0;
	}
	// end inline asm
	mul.wide.u32 	%rd104, %r687, 4;
	add.s64 	%rd38, %rd70, %rd104;
	// begin inline asm
	{
	.reg .u32 data<4>;
	ld.v4.u32 {data0,data1,data2,data3}, [%rd38];
	add.u32 %r686, data0, %r686;
	add.u32 %r685, data1, %r685;
	add.u32 %r684, data2, %r684;
	add.u32 %r683, data3, %r683;
	mov.u32  %r687, data0;
	}
	// end inline asm
	mul.wide.u32 	%rd105, %r687, 4;
	add.s64 	%rd39, %rd70, %rd105;
	// begin inline asm
	{
	.reg .u32 data<4>;
	ld.v4.u32 {data0,data1,data2,data3}, [%rd39];
	add.u32 %r686, data0, %r686;
	add.u32 %r685, data1, %r685;
	add.u32 %r684, data2, %r684;
	add.u32 %r683, data3, %r683;
	mov.u32  %r687, data0;
	}
	// end inline asm
	mul.wide.u32 	%rd106, %r687, 4;
	add.s64 	%rd40, %rd70, %rd106;
	// begin inline asm
	{
	.reg .u32 data<4>;
	ld.v4.u32 {data0,data1,data2,data3}, [%rd40];
	add.u32 %r686, data0, %r686;
	add.u32 %r685, data1, %r685;
	add.u32 %r684, data2, %r684;
	add.u32 %r683, data3, %r683;
	mov.u32  %r687, data0;
	}
	// end inline asm
	mul.wide.u32 	%rd107, %r687, 4;
	add.s64 	%rd41, %rd70, %rd107;
	// begin inline asm
	{
	.reg .u32 data<4>;
	ld.v4.u32 {data0,data1,data2,data3}, [%rd41];
	add.u32 %r686, data0, %r686;
	add.u32 %r685, data1, %r685;
	add.u32 %r684, data2, %r684;
	add.u32 %r683, data3, %r683;
	mov.u32  %r687, data0;
	}
	// end inline asm
	mul.wide.u32 	%rd108, %r687, 4;
	add.s64 	%rd42, %rd70, %rd108;
	// begin inline asm
	{
	.reg .u32 data<4>;
	ld.v4.u32 {data0,data1,data2,data3}, [%rd42];
	add.u32 %r686, data0, %r686;
	add.u32 %r685, data1, %r685;
	add.u32 %r684, data2, %r684;
	add.u32 %r683, data3, %r683;
	mov.u32  %r687, data0;
	}
	// end inline asm
	mul.wide.u32 	%rd109, %r687, 4;
	add.s64 	%rd43, %rd70, %rd109;
	// begin inline asm
	{
	.reg .u32 data<4>;
	ld.v4.u32 {data0,data1,data2,data3}, [%rd43];
	add.u32 %r686, data0, %r686;
	add.u32 %r685, data1, %r685;
	add.u32 %r684, data2, %r684;
	add.u32 %r683, data3, %r683;
	mov.u32  %r687, data0;
	}
	// end inline asm
	mul.wide.u32 	%rd110, %r687, 4;
	add.s64 	%rd44, %rd70, %rd110;
	// begin inline asm
	{
	.reg .u32 data<4>;
	ld.v4.u32 {data0,data1,data2,data3}, [%rd44];
	add.u32 %r686, data0, %r686;
	add.u32 %r685, data1, %r685;
	add.u32 %r684, data2, %r684;
	add.u32 %r683, data3, %r683;
	mov.u32  %r687, data0;
	}
	// end inline asm
	mul.wide.u32 	%rd111, %r687, 4;
	add.s64 	%rd45, %rd70, %rd111;
	// begin inline asm
	{
	.reg .u32 data<4>;
	ld.v4.u32 {data0,data1,data2,data3}, [%rd45];
	add.u32 %r686, data0, %r686;
	add.u32 %r685, data1, %r685;
	add.u32 %r684, data2, %r684;
	add.u32 %r683, data3, %r683;
	mov.u32  %r687, data0;
	}
	// end inline asm
	mul.wide.u32 	%rd112, %r687, 4;
	add.s64 	%rd46, %rd70, %rd112;
	// begin inline asm
	{
	.reg .u32 data<4>;
	ld.v4.u32 {data0,data1,data2,data3}, [%rd46];
	add.u32 %r686, data0, %r686;
	add.u32 %r685, data1, %r685;
	add.u32 %r684, data2, %r684;
	add.u32 %r683, data3, %r683;
	mov.u32  %r687, data0;
	}
	// end inline asm
	mul.wide.u32 	%rd113, %r687, 4;
	add.s64 	%rd47, %rd70, %rd113;
	// begin inline asm
	{
	.reg .u32 data<4>;
	ld.v4.u32 {data0,data1,data2,data3}, [%rd47];
	add.u32 %r686, data0, %r686;
	add.u32 %r685, data1, %r685;
	add.u32 %r684, data2, %r684;
	add.u32 %r683, data3, %r683;
	mov.u32  %r687, data0;
	}
	// end inline asm
	mul.wide.u32 	%rd114, %r687, 4;
	add.s64 	%rd48, %rd70, %rd114;
	// begin inline asm
	{
	.reg .u32 data<4>;
	ld.v4.u32 {data0,data1,data2,data3}, [%rd48];
	add.u32 %r686, data0, %r686;
	add.u32 %r685, data1, %r685;
	add.u32 %r684, data2, %r684;
	add.u32 %r683, data3, %r683;
	mov.u32  %r687, data0;
	}
	// end inline asm
	mul.wide.u32 	%rd115, %r687, 4;
	add.s64 	%rd49, %rd70, %rd115;
	// begin inline asm
	{
	.reg .u32 data<4>;
	ld.v4.u32 {data0,data1,data2,data3}, [%rd49];
	add.u32 %r686, data0, %r686;
	add.u32 %r685, data1, %r685;
	add.u32 %r684, data2, %r684;
	add.u32 %r683, data3, %r683;
	mov.u32  %r687, data0;
	}
	// end inline asm
	mul.wide.u32 	%rd116, %r687, 4;
	add.s64 	%rd50, %rd70, %rd116;
	// begin inline asm
	{
	.reg .u32 data<4>;
	ld.v4.u32 {data0,data1,data2,data3}, [%rd50];
	add.u32 %r686, data0, %r686;
	add.u32 %r685, data1, %r685;
	add.u32 %r684, data2, %r684;
	add.u32 %r683, data3, %r683;
	mov.u32  %r687, data0;
	}
	// end inline asm
	mul.wide.u32 	%rd117, %r687, 4;
	add.s64 	%rd51, %rd70, %rd117;
	// begin inline asm
	{
	.reg .u32 data<4>;
	ld.v4.u32 {data0,data1,data2,data3}, [%rd51];
	add.u32 %r686, data0, %r686;
	add.u32 %r685, data1, %r685;
	add.u32 %r684, data2, %r684;
	add.u32 %r683, data3, %r683;
	mov.u32  %r687, data0;
	}
	// end inline asm
	mul.wide.u32 	%rd118, %r687, 4;
	add.s64 	%rd52, %rd70, %rd118;
	// begin inline asm
	{
	.reg .u32 data<4>;
	ld.v4.u32 {data0,data1,data2,data3}, [%rd52];
	add.u32 %r686, data0, %r686;
	add.u32 %r685, data1, %r685;
	add.u32 %r684, data2, %r684;
	add.u32 %r683, data3, %r683;
	mov.u32  %r687, data0;
	}
	// end inline asm
	mul.wide.u32 	%rd119, %r687, 4;
	add.s64 	%rd53, %rd70, %rd119;
	// begin inline asm
	{
	.reg .u32 data<4>;
	ld.v4.u32 {data0,data1,data2,data3}, [%rd53];
	add.u32 %r686, data0, %r686;
	add.u32 %r685, data1, %r685;
	add.u32 %r684, data2, %r684;
	add.u32 %r683, data3, %r683;
	mov.u32  %r687, data0;
	}
	// end inline asm
	mul.wide.u32 	%rd120, %r687, 4;
	add.s64 	%rd54, %rd70, %rd120;
	// begin inline asm
	{
	.reg .u32 data<4>;
	ld.v4.u32 {data0,data1,data2,data3}, [%rd54];
	add.u32 %r686, data0, %r686;
	add.u32 %r685, data1, %r685;
	add.u32 %r684, data2, %r684;
	add.u32 %r683, data3, %r683;
	mov.u32  %r687, data0;
	}
	// end inline asm
	mul.wide.u32 	%rd121, %r687, 4;
	add.s64 	%rd55, %rd70, %rd121;
	// begin inline asm
	{
	.reg .u32 data<4>;
	ld.v4.u32 {data0,data1,data2,data3}, [%rd55];
	add.u32 %r686, data0, %r686;
	add.u32 %r685, data1, %r685;
	add.u32 %r684, data2, %r684;
	add.u32 %r683, data3, %r683;
	mov.u32  %r687, data0;
	}
	// end inline asm
	mul.wide.u32 	%rd122, %r687, 4;
	add.s64 	%rd56, %rd70, %rd122;
	// begin inline asm
	{
	.reg .u32 data<4>;
	ld.v4.u32 {data0,data1,data2,data3}, [%rd56];
	add.u32 %r686, data0, %r686;
	add.u32 %r685, data1, %r685;
	add.u32 %r684, data2, %r684;
	add.u32 %r683, data3, %r683;
	mov.u32  %r687, data0;
	}
	// end inline asm
	mul.wide.u32 	%rd123, %r687, 4;
	add.s64 	%rd57, %rd70, %rd123;
	// begin inline asm
	{
	.reg .u32 data<4>;
	ld.v4.u32 {data0,data1,data2,data3}, [%rd57];
	add.u32 %r686, data0, %r686;
	add.u32 %r685, data1, %r685;
	add.u32 %r684, data2, %r684;
	add.u32 %r683, data3, %r683;
	mov.u32  %r687, data0;
	}
	// end inline asm
	mul.wide.u32 	%rd124, %r687, 4;
	add.s64 	%rd58, %rd70, %rd124;
	// begin inline asm
	{
	.reg .u32 data<4>;
	ld.v4.u32 {data0,data1,data2,data3}, [%rd58];
	add.u32 %r686, data0, %r686;
	add.u32 %r685, data1, %r685;
	add.u32 %r684, data2, %r684;
	add.u32 %r683, data3, %r683;
	mov.u32  %r687, data0;
	}
	// end inline asm
	mul.wide.u32 	%rd125, %r687, 4;
	add.s64 	%rd59, %rd70, %rd125;
	// begin inline asm
	{
	.reg .u32 data<4>;
	ld.v4.u32 {data0,data1,data2,data3}, [%rd59];
	add.u32 %r686, data0, %r686;
	add.u32 %r685, data1, %r685;
	add.u32 %r684, data2, %r684;
	add.u32 %r683, data3, %r683;
	mov.u32  %r687, data0;
	}
	// end inline asm
	mul.wide.u32 	%rd126, %r687, 4;
	add.s64 	%rd60, %rd70, %rd126;
	// begin inline asm
	{
	.reg .u32 data<4>;
	ld.v4.u32 {data0,data1,data2,data3}, [%rd60];
	add.u32 %r686, data0, %r686;
	add.u32 %r685, data1, %r685;
	add.u32 %r684, data2, %r684;
	add.u32 %r683, data3, %r683;
	mov.u32  %r687, data0;
	}
	// end inline asm
	mul.wide.u32 	%rd127, %r687, 4;
	add.s64 	%rd61, %rd70, %rd127;
	// begin inline asm
	{
	.reg .u32 data<4>;
	ld.v4.u32 {data0,data1,data2,data3}, [%rd61];
	add.u32 %r686, data0, %r686;
	add.u32 %r685, data1, %r685;
	add.u32 %r684, data2, %r684;
	add.u32 %r683, data3, %r683;
	mov.u32  %r687, data0;
	}
	// end inline asm
	mul.wide.u32 	%rd128, %r687, 4;
	add.s64 	%rd62, %rd70, %rd128;
	// begin inline asm
	{
	.reg .u32 data<4>;
	ld.v4.u32 {data0,data1,data2,data3}, [%rd62];
	add.u32 %r686, data0, %r686;
	add.u32 %r685, data1, %r685;
	add.u32 %r684, data2, %r684;
	add.u32 %r683, data3, %r683;
	mov.u32  %r687, data0;
	}
	// end inline asm
	mul.wide.u32 	%rd129, %r687, 4;
	add.s64 	%rd63, %rd70, %rd129;
	// begin inline asm
	{
	.reg .u32 data<4>;
	ld.v4.u32 {data0,data1,data2,data3}, [%rd63];
	add.u32 %r686, data0, %r686;
	add.u32 %r685, data1, %r685;
	add.u32 %r684, data2, %r684;
	add.u32 %r683, data3, %r683;
	mov.u32  %r687, data0;
	}
	// end inline asm
	mul.wide.u32 	%rd130, %r687, 4;
	add.s64 	%rd64, %rd70, %rd130;
	// begin inline asm
	{
	.reg .u32 data<4>;
	ld.v4.u32 {data0,data1,data2,data3}, [%rd64];
	add.u32 %r686, data0, %r686;
	add.u32 %r685, data1, %r685;
	add.u32 %r684, data2, %r684;
	add.u32 %r683, data3, %r683;
	mov.u32  %r687, data0;
	}
	// end inline asm
	mul.wide.u32 	%rd131, %r687, 4;
	add.s64 	%rd65, %rd70, %rd131;
	// begin inline asm
	{
	.reg .u32 data<4>;
	ld.v4.u32 {data0,data1,data2,data3}, [%rd65];
	add.u32 %r686, data0, %r686;
	add.u32 %r685, data1, %r685;
	add.u32 %r684, data2, %r684;
	add.u32 %r683, data3, %r683;
	mov.u32  %r687, data0;
	}
	// end inline asm
	mul.wide.u32 	%rd132, %r687, 4;
	add.s64 	%rd66, %rd70, %rd132;
	// begin inline asm
	{
	.reg .u32 data<4>;
	ld.v4.u32 {data0,data1,data2,data3}, [%rd66];
	add.u32 %r686, data0, %r686;
	add.u32 %r685, data1, %r685;
	add.u32 %r684, data2, %r684;
	add.u32 %r683, data3, %r683;
	mov.u32  %r687, data0;
	}
	// end inline asm
	mul.wide.u32 	%rd133, %r687, 4;
	add.s64 	%rd67, %rd70, %rd133;
	// begin inline asm
	{
	.reg .u32 data<4>;
	ld.v4.u32 {data0,data1,data2,data3}, [%rd67];
	add.u32 %r686, data0, %r686;
	add.u32 %r685, data1, %r685;
	add.u32 %r684, data2, %r684;
	add.u32 %r683, data3, %r683;
	mov.u32  %r687, data0;
	}
	// end inline asm
	add.s32 	%r682, %r682, 64;
	setp.ne.s32 	%p3, %r682, 4096;
	@%p3 bra 	$L__BB0_4;
	cvta.to.global.u64 	%rd134, %rd1;
	cvta.to.global.u64 	%rd135, %rd2;
	cvta.to.global.u64 	%rd136, %rd3;
	// begin inline asm
	bar.sync 0;
	// end inline asm
	// begin inline asm
	mov.u32 %r676, %clock;
	// end inline asm
	mul.wide.u32 	%rd137, %r2, 4;
	add.s64 	%rd138, %rd134, %rd137;
	st.global.u32 	[%rd138], %r33;
	add.s64 	%rd139, %rd135, %rd137;
	st.global.u32 	[%rd139], %r676;
	add.s32 	%r677, %r686, %r687;
	add.s32 	%r678, %r677, %r685;
	add.s32 	%r679, %r678, %r684;
	add.s32 	%r680, %r679, %r683;
	add.s64 	%rd140, %rd136, %rd137;
	st.global.u32 	[%rd140], %r680;
	ret;

}


// ===== COMPILED SASS (sm_100) =====

	.target	sm_100

	.elftype	@"ET_EXEC"


//--------------------- .note.nv.tkinfo           --------------------------
	.section	.note.nv.tkinfo,"",@"SHT_NOTE"
	.sectionflags	@"SHF_NOTE_NV_TKINFO"
	.tkinfo
        /*0018*/ 	.word	0x00000002
        /*0030*/ 	.string	""
        /*0030*/ 	.string	"ptxas"
        /*0030*/ 	.string	"Cuda compilation tools, release 13.0, V13.0.88"
        /*0030*/ 	.string	"Build cuda_13.0.r13.0/compiler.36424714_0"
        /*0030*/ 	.string	"-arch sm_100 -m 64 "



//--------------------- .note.nv.cuinfo           --------------------------
	.section	.note.nv.cuinfo,"",@"SHT_NOTE"
	.sectionflags	@"SHF_NOTE_NV_CUINFO"
        /*0018*/ 	.short	0x0002
        /*001a*/ 	.short	0x0064
        /*001c*/ 	.short	0x0082
	.zero		2


//--------------------- .nv.info                  --------------------------
	.section	.nv.info,"",@"SHT_CUDA_INFO"
	.align	4


	//----- nvinfo : EIATTR_REGCOUNT
	.align		4
        /*0000*/ 	.byte	0x04, 0x2f
        /*0002*/ 	.short	(.L_1 - .L_0)
	.align		4
.L_0:
        /*0004*/ 	.word	index@(_Z9shared_bwPjS_S_j)
        /*0008*/ 	.word	0x00000020


	//----- nvinfo : EIATTR_FRAME_SIZE
	.align		4
.L_1:
        /*000c*/ 	.byte	0x04, 0x11
        /*000e*/ 	.short	(.L_3 - .L_2)
	.align		4
.L_2:
        /*0010*/ 	.word	index@(_Z9shared_bwPjS_S_j)
        /*0014*/ 	.word	0x00000000


	//----- nvinfo : EIATTR_MIN_STACK_SIZE
	.align		4
.L_3:
        /*0018*/ 	.byte	0x04, 0x12
        /*001a*/ 	.short	(.L_5 - .L_4)
	.align		4
.L_4:
        /*001c*/ 	.word	index@(_Z9shared_bwPjS_S_j)
        /*0020*/ 	.word	0x00000000
.L_5:


//--------------------- .nv.compat                --------------------------
	.section	.nv.compat,"",@"SHT_CUDA_COMPAT_INFO"
	.align	4
        /*0000*/ 	.byte	0x02, 0x09, 0x00, 0x00, 0x02, 0x02, 0x01, 0x00, 0x02, 0x05, 0x05, 0x00, 0x03, 0x07, 0x01, 0x01
        /*0010*/ 	.byte	0x02, 0x03, 0x00, 0x00, 0x02, 0x06, 0x01, 0x00, 0x04, 0x0b, 0x08, 0x00, 0x09, 0x00, 0x00, 0x00
        /*0020*/ 	.byte	0x00, 0x00, 0x00, 0x00


//--------------------- .nv.info._Z9shared_bwPjS_S_j --------------------------
	.section	.nv.info._Z9shared_bwPjS_S_j,"",@"SHT_CUDA_INFO"
	.sectionflags	@""
	.align	4


	//----- nvinfo : EIATTR_CUDA_API_VERSION
	.align		4
        /*0000*/ 	.byte	0x04, 0x37
        /*0002*/ 	.short	(.L_7 - .L_6)
.L_6:
        /*0004*/ 	.word	0x00000082


	//----- nvinfo : EIATTR_KPARAM_INFO
	.align		4
.L_7:
        /*0008*/ 	.byte	0x04, 0x17
        /*000a*/ 	.short	(.L_9 - .L_8)
.L_8:
        /*000c*/ 	.word	0x00000000
        /*0010*/ 	.short	0x0003
        /*0012*/ 	.short	0x0018
        /*0014*/ 	.byte	0x00, 0xf0, 0x11, 0x00


	//----- nvinfo : EIATTR_KPARAM_INFO
	.align		4
.L_9:
        /*0018*/ 	.byte	0x04, 0x17
        /*001a*/ 	.short	(.L_11 - .L_10)
.L_10:
        /*001c*/ 	.word	0x00000000
        /*0020*/ 	.short	0x0002
        /*0022*/ 	.short	0x0010
        /*0024*/ 	.byte	0x00, 0xf5, 0x21, 0x00


	//----- nvinfo : EIATTR_KPARAM_INFO
	.align		4
.L_11:
        /*0028*/ 	.byte	0x04, 0x17
        /*002a*/ 	.short	(.L_13 - .L_12)
.L_12:
        /*002c*/ 	.word	0x00000000
        /*0030*/ 	.short	0x0001
        /*0032*/ 	.short	0x0008
        /*0034*/ 	.byte	0x00, 0xf5, 0x21, 0x00


	//----- nvinfo : EIATTR_KPARAM_INFO
	.align		4
.L_13:
        /*0038*/ 	.byte	0x04, 0x17
        /*003a*/ 	.short	(.L_15 - .L_14)
.L_14:
        /*003c*/ 	.word	0x00000000
        /*0040*/ 	.short	0x0000
        /*0042*/ 	.short	0x0000
        /*0044*/ 	.byte	0x00, 0xf5, 0x21, 0x00


	//----- nvinfo : EIATTR_SPARSE_MMA_MASK
	.align		4
.L_15:
        /*0048*/ 	.byte	0x03, 0x50
        /*004a*/ 	.short	0x0000


	//----- nvinfo : EIATTR_MAXREG_COUNT
	.align		4
        /*004c*/ 	.byte	0x03, 0x1b
        /*004e*/ 	.short	0x00ff


	//----- nvinfo : EIATTR_NUM_BARRIERS
	.align		4
        /*0050*/ 	.byte	0x02, 0x4c
        /*0052*/ 	.byte	0x01
	.zero		1


	//----- nvinfo : EIATTR_MERCURY_ISA_VERSION
	.align		4
        /*0054*/ 	.byte	0x03, 0x5f
        /*0056*/ 	.short	0x0101


	//----- nvinfo : EIATTR_VRC_CTA_INIT_COUNT
	.align		4
        /*0058*/ 	.byte	0x02, 0x4a
	.zero		1
	.zero		1


	//----- nvinfo : EIATTR_EXIT_INSTR_OFFSETS
	.align		4
        /*005c*/ 	.byte	0x04, 0x1c
        /*005e*/ 	.short	(.L_17 - .L_16)


	//   ....[0]....
.L_16:
        /*0060*/ 	.word	0x00001370


	//----- nvinfo : EIATTR_CRS_STACK_SIZE
	.align		4
.L_17:
        /*0064*/ 	.byte	0x04, 0x1e
        /*0066*/ 	.short	(.L_19 - .L_18)
.L_18:
        /*0068*/ 	.word	0x00000000


	//----- nvinfo : EIATTR_CBANK_PARAM_SIZE
	.align		4
.L_19:
        /*006c*/ 	.byte	0x03, 0x19
        /*006e*/ 	.short	0x001c


	//----- nvinfo : EIATTR_PARAM_CBANK
	.align		4
        /*0070*/ 	.byte	0x04, 0x0a
        /*0072*/ 	.short	(.L_21 - .L_20)
	.align		4
.L_20:
        /*0074*/ 	.word	index@(.nv.constant0._Z9shared_bwPjS_S_j)
        /*0078*/ 	.short	0x0380
        /*007a*/ 	.short	0x001c


	//----- nvinfo : EIATTR_SW_WAR
	.align		4
.L_21:
        /*007c*/ 	.byte	0x04, 0x36
        /*007e*/ 	.short	(.L_23 - .L_22)
.L_22:
        /*0080*/ 	.word	0x00000008
.L_23:


//--------------------- .nv.callgraph             --------------------------
	.section	.nv.callgraph,"",@"SHT_CUDA_CALLGRAPH"
	.align	4
	.sectionentsize	8
	.align		4
        /*0000*/ 	.word	0x00000000
	.align		4
        /*0004*/ 	.word	0xffffffff
	.align		4
        /*0008*/ 	.word	0x00000000
	.align		4
        /*000c*/ 	.word	0xfffffffe
	.align		4
        /*0010*/ 	.word	0x00000000
	.align		4
        /*0014*/ 	.word	0xfffffffd
	.align		4
        /*0018*/ 	.word	0x00000000
	.align		4
        /*001c*/ 	.word	0xfffffffc


//--------------------- .text._Z9shared_bwPjS_S_j --------------------------
	.section	.text._Z9shared_bwPjS_S_j,"ax",@progbits
	.align	128
        .global         _Z9shared_bwPjS_S_j
        .type           _Z9shared_bwPjS_S_j,@function
        .size           _Z9shared_bwPjS_S_j,(.L_x_5 - _Z9shared_bwPjS_S_j)
        .other          _Z9shared_bwPjS_S_j,@"STO_CUDA_ENTRY STV_DEFAULT"
_Z9shared_bwPjS_S_j:
.text._Z9shared_bwPjS_S_j:
[----:B------:R-:W-:Y:S01]  /*0000*/  LDC R1, c[0x0][0x37c] ;  /* 0x0000df00ff017b82 */ /* 0x000fe20000000800 */
[----:B------:R-:W0:Y:S07]  /*0010*/  S2R R3, SR_TID.X ;  /* 0x0000000000037919 */ /* 0x000e2e0000002100 */
[----:B------:R-:W0:Y:S01]  /*0020*/  S2UR UR4, SR_CTAID.X ;  /* 0x00000000000479c3 */ /* 0x000e220000002500 */
[----:B------:R-:W-:Y:S07]  /*0030*/  BSSY.RECONVERGENT B0, `(.L_x_0) ;  /* 0x0000016000007945 */ /* 0x000fee0003800200 */
[----:B------:R-:W0:Y:S02]  /*0040*/  LDC R4, c[0x0][0x360] ;  /* 0x0000d800ff047b82 */ /* 0x000e240000000800 */
[----:B0-----:R-:W-:-:S04]  /*0050*/  IMAD R3, R4, UR4, R3 ;  /* 0x0000000404037c24 */ /* 0x001fc8000f8e0203 */
[----:B------:R-:W-:-:S05]  /*0060*/  IMAD.SHL.U32 R24, R3, 0x4, RZ ;  /* 0x0000000403187824 */ /* 0x000fca00078e00ff */
[----:B------:R-:W-:-:S13]  /*0070*/  ISETP.GT.U32.AND P0, PT, R24, 0x2fff, PT ;  /* 0x00002fff1800780c */ /* 0x000fda0003f04070 */
[----:B------:R-:W-:Y:S05]  /*0080*/  @P0 BRA `(.L_x_1) ;  /* 0x0000000000400947 */ /* 0x000fea0003800000 */
[----:B------:R-:W0:Y:S01]  /*0090*/  S2R R5, SR_CgaCtaId ;  /* 0x0000000000057919 */ /* 0x000e220000008800 */
[----:B------:R-:W1:Y:S01]  /*00a0*/  LDC R8, c[0x0][0x398] ;  /* 0x0000e600ff087b82 */ /* 0x000e620000000800 */
[----:B------:R-:W2:Y:S01]  /*00b0*/  LDCU UR4, c[0x0][0x370] ;  /* 0x00006e00ff0477ac */ /* 0x000ea20008000800 */
[----:B------:R-:W-:-:S04]  /*00c0*/  MOV R0, 0x400 ;  /* 0x0000040000007802 */ /* 0x000fc80000000f00 */
[----:B0-----:R-:W-:Y:S01]  /*00d0*/  LEA R2, R5, R0, 0x18 ;  /* 0x0000000005027211 */ /* 0x001fe200078ec0ff */
[----:B------:R-:W-:Y:S02]  /*00e0*/  IMAD.MOV.U32 R5, RZ, RZ, R24 ;  /* 0x000000ffff057224 */ /* 0x000fe400078e0018 */
[----:B--2---:R-:W-:-:S07]  /*00f0*/  IMAD R0, R4, UR4, RZ ;  /* 0x0000000404007c24 */ /* 0x004fce000f8e02ff */
.L_x_2:
[----:B-1----:R-:W-:-:S04]  /*0100*/  IMAD.IADD R4, R5, 0x1, R8 ;  /* 0x0000000105047824 */ /* 0x002fc800078e0208 */
[----:B------:R-:W-:-:S05]  /*0110*/  IMAD.HI.U32 R6, R4, -0x55555555, RZ ;  /* 0xaaaaaaab04067827 */ /* 0x000fca00078e00ff */
[----:B------:R-:W-:Y:S01]  /*0120*/  SHF.R.U32.HI R7, RZ, 0xd, R6 ;  /* 0x0000000dff077819 */ /* 0x000fe20000011606 */
[----:B------:R-:W-:Y:S02]  /*0130*/  IMAD R6, R5, 0x4, R2 ;  /* 0x0000000405067824 */ /* 0x000fe400078e0202 */
[----:B------:R-:W-:Y:S02]  /*0140*/  IMAD R5, R0, 0x4, R5 ;  /* 0x0000000400057824 */ /* 0x000fe400078e0205 */
[----:B------:R-:W-:-:S03]  /*0150*/  IMAD R7, R7, -0x3000, R4 ;  /* 0xffffd00007077824 */ /* 0x000fc600078e0204 */
[----:B------:R-:W-:Y:S02]  /*0160*/  ISETP.GE.U32.AND P0, PT, R5, 0x3000, PT ;  /* 0x000030000500780c */ /* 0x000fe40003f06070 */
[----:B------:R0:W-:Y:S11]  /*0170*/  STS [R6], R7 ;  /* 0x0000000706007388 */ /* 0x0001f60000000800 */
[----:B0-----:R-:W-:Y:S05]  /*0180*/  @!P0 BRA `(.L_x_2) ;  /* 0xfffffffc00dc8947 */ /* 0x001fea000383ffff */
.L_x_1:
[----:B------:R-:W-:Y:S05]  /*0190*/  BSYNC.RECONVERGENT B0 ;  /* 0x0000000000007941 */ /* 0x000fea0003800200 */
.L_x_0:
[----:B------:R-:W-:Y:S06]  /*01a0*/  BAR.SYNC.DEFER_BLOCKING 0x0 ;  /* 0x0000000000007b1d */ /* 0x000fec0000010000 */
[----:B------:R-:W-:Y:S01]  /*01b0*/  UMOV UR4, URZ ;  /* 0x000000ff00047c82 */ /* 0x000fe20008000000 */
[----:B------:R-:W-:Y:S01]  /*01c0*/  CS2R.32 R2, SR_CLOCKLO ;  /* 0x0000000000027805 */ /* 0x000fe20000005000 */
[----:B------:R-:W0:Y:S01]  /*01d0*/  S2R R5, SR_CgaCtaId ;  /* 0x0000000000057919 */ /* 0x000e220000008800 */
[----:B------:R-:W-:Y:S02]  /*01e0*/  MOV R0, 0x400 ;  /* 0x0000040000007802 */ /* 0x000fe40000000f00 */
[----:B------:R-:W-:Y:S01]  /*01f0*/  CS2R R28, SRZ ;  /* 0x00000000001c7805 */ /* 0x000fe2000001ff00 */
[----:B------:R-:W-:Y:S01]  /*0200*/  IMAD.MOV.U32 R25, RZ, RZ, RZ ;  /* 0x000000ffff197224 */ /* 0x000fe200078e00ff */
[----:B------:R-:W1:Y:S01]  /*0210*/  LDCU.64 UR6, c[0x0][0x358] ;  /* 0x00006b00ff0677ac */ /* 0x000e620008000a00 */
[----:B------:R-:W-:Y:S01]  /*0220*/  IMAD.MOV.U32 R4, RZ, RZ, RZ ;  /* 0x000000ffff047224 */ /* 0x000fe200078e00ff */
[----:B01----:R-:W-:-:S07]  /*0230*/  LEA R0, R5, R0, 0x18 ;  /* 0x0000000005007211 */ /* 0x003fce00078ec0ff */
.L_x_3:
[----:B------:R-:W0:Y:S01]  /*0240*/  S2R R5, SR_SWINHI ;  /* 0x0000000000057919 */ /* 0x000e220000002f00 */
[----:B------:R-:W-:Y:S02]  /*0250*/  MOV R26, R0 ;  /* 0x00000000001a7202 */ /* 0x000fe40000000f00 */
[----:B0-----:R-:W-:-:S03]  /*0260*/  MOV R27, R5 ;  /* 0x00000005001b7202 */ /* 0x001fc60000000f00 */
[----:B------:R-:W-:-:S06]  /*0270*/  IMAD.WIDE.U32 R10, R24, 0x4, R26 ;  /* 0x00000004180a7825 */ /* 0x000fcc00078e001a */
[----:B------:R-:W2:Y:S02]  /*0280*/  LD.E.128 R8, desc[UR6][R10.64] ;  /* 0x000000060a087980 */ /* 0x000ea4000c101d00 */
[----:B--2---:R-:W-:-:S06]  /*0290*/  IMAD.WIDE.U32 R22, R8, 0x4, R26 ;  /* 0x0000000408167825 */ /* 0x004fcc00078e001a */
[----:B------:R-:W2:Y:S02]  /*02a0*/  LD.E.128 R20, desc[UR6][R22.64] ;  /* 0x0000000616147980 */ /* 0x000ea4000c101d00 */
[----:B--2---:R-:W-:-:S06]  /*02b0*/  IMAD.WIDE.U32 R12, R20, 0x4, R26 ;  /* 0x00000004140c7825 */ /* 0x004fcc00078e001a */
[----:B------:R-:W2:Y:S02]  /*02c0*/  LD.E.128 R12, desc[UR6][R12.64] ;  /* 0x000000060c0c7980 */ /* 0x000ea4000c101d00 */
[----:B--2---:R-:W-:-:S06]  /*02d0*/  IMAD.WIDE.U32 R16, R12, 0x4, R26 ;  /* 0x000000040c107825 */ /* 0x004fcc00078e001a */
[----:B------:R-:W2:Y:S01]  /*02e0*/  LD.E.128 R16, desc[UR6][R16.64] ;  /* 0x0000000610107980 */ /* 0x000ea2000c101d00 */
[----:B------:R-:W-:Y:S02]  /*02f0*/  IADD3 R29, PT, PT, R20, R8, R29 ;  /* 0x00000008141d7210 */ /* 0x000fe40007ffe01d */
[----:B------:R-:W-:Y:S01]  /*0300*/  IADD3 R8, PT, PT, R21, R9, R4 ;  /* 0x0000000915087210 */ /* 0x000fe20007ffe004 */
        /* <DEDUP_REMOVED lines=234> */
[----:B------:R-:W-:Y:S01]  /*11b0*/  IADD3 R5, PT, PT, R10, R6, R25 ;  /* 0x000000060a057210 */ /* 0x000fe20007ffe019 */
[----:B------:R-:W-:Y:S01]  /*11c0*/  UIADD3 UR4, UPT, UPT, UR4, 0x40, URZ ;  /* 0x0000004004047890 */ /* 0x000fe2000fffe0ff */
[----:B--2---:R-:W-:-:S06]  /*11d0*/  IMAD.WIDE.U32 R26, R20, 0x4, R26 ;  /* 0x00000004141a7825 */ /* 0x004fcc00078e001a */
[----:B------:R-:W2:Y:S01]  /*11e0*/  LD.E.128 R24, desc[UR6][R26.64] ;  /* 0x000000061a187980 */ /* 0x000ea2000c101d00 */
[----:B------:R-:W-:Y:S01]  /*11f0*/  UISETP.NE.AND UP0, UPT, UR4, 0x1000, UPT ;  /* 0x000010000400788c */ /* 0x000fe2000bf05270 */
[----:B------:R-:W-:Y:S02]  /*1200*/  IADD3 R28, PT, PT, R11, R7, R28 ;  /* 0x000000070b1c7210 */ /* 0x000fe40007ffe01c */
[----:B------:R-:W-:Y:S02]  /*1210*/  IADD3 R4, PT, PT, R17, R13, R4 ;  /* 0x0000000d11047210 */ /* 0x000fe40007ffe004 */
[----:B------:R-:W-:Y:S02]  /*1220*/  IADD3 R29, PT, PT, R16, R12, R29 ;  /* 0x0000000c101d7210 */ /* 0x000fe40007ffe01d */
[----:B------:R-:W-:Y:S02]  /*1230*/  IADD3 R5, PT, PT, R18, R14, R5 ;  /* 0x0000000e12057210 */ /* 0x000fe40007ffe005 */
[----:B------:R-:W-:-:S02]  /*1240*/  IADD3 R28, PT, PT, R19, R15, R28 ;  /* 0x0000000f131c7210 */ /* 0x000fc40007ffe01c */
[----:B--2---:R-:W-:Y:S02]  /*1250*/  IADD3 R4, PT, PT, R25, R21, R4 ;  /* 0x0000001519047210 */ /* 0x004fe40007ffe004 */
[----:B------:R-:W-:Y:S02]  /*1260*/  IADD3 R25, PT, PT, R26, R22, R5 ;  /* 0x000000161a197210 */ /* 0x000fe40007ffe005 */
[----:B------:R-:W-:Y:S02]  /*1270*/  IADD3 R28, PT, PT, R27, R23, R28 ;  /* 0x000000171b1c7210 */ /* 0x000fe40007ffe01c */
[----:B------:R-:W-:Y:S01]  /*1280*/  IADD3 R29, PT, PT, R24, R20, R29 ;  /* 0x00000014181d7210 */ /* 0x000fe20007ffe01d */
[----:B------:R-:W-:Y:S06]  /*1290*/  BRA.U UP0, `(.L_x_3) ;  /* 0xffffffed00e87547 */ /* 0x000fec000b83ffff */
[----:B------:R-:W-:Y:S01]  /*12a0*/  BAR.SYNC.DEFER_BLOCKING 0x0 ;  /* 0x0000000000007b1d */ /* 0x000fe20000010000 */
[----:B------:R-:W-:-:S07]  /*12b0*/  CS2R.32 R13, SR_CLOCKLO ;  /* 0x00000000000d7805 */ /* 0x000fce0000005000 */
[----:B------:R-:W0:Y:S01]  /*12c0*/  LDC.64 R8, c[0x0][0x380] ;  /* 0x0000e000ff087b82 */ /* 0x000e220000000a00 */
[----:B------:R-:W-:-:S04]  /*12d0*/  IADD3 R4, PT, PT, R4, R29, R24 ;  /* 0x0000001d04047210 */ /* 0x000fc80007ffe018 */
[----:B------:R-:W-:-:S03]  /*12e0*/  IADD3 R25, PT, PT, R28, R4, R25 ;  /* 0x000000041c197210 */ /* 0x000fc60007ffe019 */
[----:B------:R-:W1:Y:S08]  /*12f0*/  LDC.64 R10, c[0x0][0x388] ;  /* 0x0000e200ff0a7b82 */ /* 0x000e700000000a00 */
[----:B------:R-:W2:Y:S01]  /*1300*/  LDC.64 R6, c[0x0][0x390] ;  /* 0x0000e400ff067b82 */ /* 0x000ea20000000a00 */
[----:B0-----:R-:W-:-:S05]  /*1310*/  IMAD.WIDE.U32 R4, R3, 0x4, R8 ;  /* 0x0000000403047825 */ /* 0x001fca00078e0008 */
[----:B------:R-:W-:Y:S01]  /*1320*/  STG.E desc[UR6][R4.64], R2 ;  /* 0x0000000204007986 */ /* 0x000fe2000c101906 */
[----:B-1----:R-:W-:-:S05]  /*1330*/  IMAD.WIDE.U32 R8, R3, 0x4, R10 ;  /* 0x0000000403087825 */ /* 0x002fca00078e000a */
[----:B------:R-:W-:Y:S01]  /*1340*/  STG.E desc[UR6][R8.64], R13 ;  /* 0x0000000d08007986 */ /* 0x000fe2000c101906 */
[----:B--2---:R-:W-:-:S05]  /*1350*/  IMAD.WIDE.U32 R6, R3, 0x4, R6 ;  /* 0x0000000403067825 */ /* 0x004fca00078e0006 */
[----:B------:R-:W-:Y:S01]  /*1360*/  STG.E desc[UR6][R6.64], R25 ;  /* 0x0000001906007986 */ /* 0x000fe2000c101906 */
[----:B------:R-:W-:Y:S05]  /*1370*/  EXIT ;  /* 0x000000000000794d */ /* 0x000fea0003800000 */
.L_x_4:
[----:B------:R-:W-:-:S00]  /*1380*/  BRA `(.L_x_4) ;  /* 0xfffffffc00fc7947 */ /* 0x000fc0000383ffff */
[----:B------:R-:W-:-:S00]  /*1390*/  NOP ;  /* 0x0000000000007918 */ /* 0x000fc00000000000 */
        /* <DEDUP_REMOVED lines=14> */
.L_x_5:


//--------------------- .nv.shared._Z9shared_bwPjS_S_j --------------------------
	.section	.nv.shared._Z9shared_bwPjS_S_j,"aw",@nobits
	.sectionflags	@""
	.align	4
.nv.shared._Z9shared_bwPjS_S_j:
	.zero		50176


//--------------------- .nv.shared.reserved.0     --------------------------
	.section	.nv.shared.reserved.0,"aw",@nobits
	.weak		__nv_reservedSMEM_offset_0_alias
	.size		__nv_reservedSMEM_offset_0_alias, 0, 64
	.other		__nv_reservedSMEM_offset_0_alias,@"STO_CUDA_RESERVED_SHARED STV_DEFAULT"
__nv_reservedSMEM_offset_0_alias:
	.zero		0
	.zero		64


//--------------------- .nv.constant0._Z9shared_bwPjS_S_j --------------------------
	.section	.nv.constant0._Z9shared_bwPjS_S_j,"a",@progbits
	.sectionflags	@""
	.align	4
.nv.constant0._Z9shared_bwPjS_S_j:
	.zero		924


//--------------------- SYMBOLS --------------------------

	.type		.nv.reservedSmem.offset0,@object
	.size		.nv.reservedSmem.offset0,0x4
	.type		.nv.reservedSmem.cap,@object
	.size		.nv.reservedSmem.cap,0x4
